	.headerflags	@"EF_CUDA_TEXMODE_UNIFIED EF_CUDA_64BIT_ADDRESS EF_CUDA_ACCELERATORS EF_CUDA_SM90 EF_CUDA_VIRTUAL_SM(EF_CUDA_SM90)"
	.elftype	@"ET_EXEC"


//--------------------- .nv.info                  --------------------------
	.section	.nv.info,"",@"SHT_CUDA_INFO"
	.align	4


	//----- nvinfo : EIATTR_REGCOUNT
	.align		4
        /*0000*/ 	.byte	0x04, 0x2f
        /*0002*/ 	.short	(.L_1 - .L_0)
	.align		4
.L_0:
        /*0004*/ 	.word	index@(triton_poi_fused_convolution_leaky_relu_15)
        /*0008*/ 	.word	0x00000014


	//----- nvinfo : EIATTR_MIN_STACK_SIZE
	.align		4
.L_1:
        /*000c*/ 	.byte	0x04, 0x12
        /*000e*/ 	.short	(.L_3 - .L_2)
	.align		4
.L_2:
        /*0010*/ 	.word	index@(triton_poi_fused_convolution_leaky_relu_15)
        /*0014*/ 	.word	0x00000000


	//----- nvinfo : EIATTR_FRAME_SIZE
	.align		4
.L_3:
        /*0018*/ 	.byte	0x04, 0x11
        /*001a*/ 	.short	(.L_5 - .L_4)
	.align		4
.L_4:
        /*001c*/ 	.word	index@(triton_poi_fused_convolution_leaky_relu_15)
        /*0020*/ 	.word	0x00000000


	//----- nvinfo : EIATTR_MIN_STACK_SIZE
	.align		4
.L_5:
        /*0024*/ 	.byte	0x04, 0x12
        /*0026*/ 	.short	(.L_7 - .L_6)
	.align		4
.L_6:
        /*0028*/ 	.word	index@(triton_poi_fused_convolution_leaky_relu_15)
        /*002c*/ 	.word	0x00000000
.L_7:


//--------------------- .nv.info.triton_poi_fused_convolution_leaky_relu_15 --------------------------
	.section	.nv.info.triton_poi_fused_convolution_leaky_relu_15,"",@"SHT_CUDA_INFO"
	.sectionflags	@""
	.align	4


	//----- nvinfo : EIATTR_CUDA_API_VERSION
	.align		4
        /*0000*/ 	.byte	0x04, 0x37
        /*0002*/ 	.short	(.L_9 - .L_8)
.L_8:
        /*0004*/ 	.word	0x0000007c


	//----- nvinfo : EIATTR_KPARAM_INFO
	.align		4
.L_9:
        /*0008*/ 	.byte	0x04, 0x17
        /*000a*/ 	.short	(.L_11 - .L_10)
.L_10:
        /*000c*/ 	.word	0x00000000
        /*0010*/ 	.short	0x0005
        /*0012*/ 	.short	0x0028
        /*0014*/ 	.byte	0x00, 0xf0, 0x11, 0x00


	//----- nvinfo : EIATTR_KPARAM_INFO
	.align		4
.L_11:
        /*0018*/ 	.byte	0x04, 0x17
        /*001a*/ 	.short	(.L_13 - .L_12)
.L_12:
        /*001c*/ 	.word	0x00000000
        /*0020*/ 	.short	0x0004
        /*0022*/ 	.short	0x0020
        /*0024*/ 	.byte	0x00, 0xf4, 0x21, 0x00


	//----- nvinfo : EIATTR_KPARAM_INFO
	.align		4
.L_13:
        /*0028*/ 	.byte	0x04, 0x17
        /*002a*/ 	.short	(.L_15 - .L_14)
.L_14:
        /*002c*/ 	.word	0x00000000
        /*0030*/ 	.short	0x0003
        /*0032*/ 	.short	0x0018
        /*0034*/ 	.byte	0x00, 0xf4, 0x21, 0x00


	//----- nvinfo : EIATTR_KPARAM_INFO
	.align		4
.L_15:
        /*0038*/ 	.byte	0x04, 0x17
        /*003a*/ 	.short	(.L_17 - .L_16)
.L_16:
        /*003c*/ 	.word	0x00000000
        /*0040*/ 	.short	0x0002
        /*0042*/ 	.short	0x0010
        /*0044*/ 	.byte	0x00, 0xf4, 0x21, 0x00


	//----- nvinfo : EIATTR_KPARAM_INFO
	.align		4
.L_17:
        /*0048*/ 	.byte	0x04, 0x17
        /*004a*/ 	.short	(.L_19 - .L_18)
.L_18:
        /*004c*/ 	.word	0x00000000
        /*0050*/ 	.short	0x0001
        /*0052*/ 	.short	0x0008
        /*0054*/ 	.byte	0x00, 0xf4, 0x21, 0x00


	//----- nvinfo : EIATTR_KPARAM_INFO
	.align		4
.L_19:
        /*0058*/ 	.byte	0x04, 0x17
        /*005a*/ 	.short	(.L_21 - .L_20)
.L_20:
        /*005c*/ 	.word	0x00000000
        /*0060*/ 	.short	0x0000
        /*0062*/ 	.short	0x0000
        /*0064*/ 	.byte	0x00, 0xf4, 0x21, 0x00


	//----- nvinfo : EIATTR_SPARSE_MMA_MASK
	.align		4
.L_21:
        /*0068*/ 	.byte	0x03, 0x50
        /*006a*/ 	.short	0x0000


	//----- nvinfo : EIATTR_MAXREG_COUNT
	.align		4
        /*006c*/ 	.byte	0x03, 0x1b
        /*006e*/ 	.short	0x00ff


	//----- nvinfo : EIATTR_EXIT_INSTR_OFFSETS
	.align		4
        /*0070*/ 	.byte	0x04, 0x1c
        /*0072*/ 	.short	(.L_23 - .L_22)


	//   ....[0]....
.L_22:
        /*0074*/ 	.word	0x000002c0


	//   ....[1]....
        /*0078*/ 	.word	0x000002e0


	//----- nvinfo : EIATTR_REQNTID
	.align		4
.L_23:
        /*007c*/ 	.byte	0x04, 0x10
        /*007e*/ 	.short	(.L_25 - .L_24)
.L_24:
        /*0080*/ 	.word	0x00000080
        /*0084*/ 	.word	0x00000001
        /*0088*/ 	.word	0x00000001


	//----- nvinfo : EIATTR_CBANK_PARAM_SIZE
	.align		4
.L_25:
        /*008c*/ 	.byte	0x03, 0x19
        /*008e*/ 	.short	0x002c


	//----- nvinfo : EIATTR_PARAM_CBANK
	.align		4
        /*0090*/ 	.byte	0x04, 0x0a
        /*0092*/ 	.short	(.L_27 - .L_26)
	.align		4
.L_26:
        /*0094*/ 	.word	index@(.nv.constant0.triton_poi_fused_convolution_leaky_relu_15)
        /*0098*/ 	.short	0x0210
        /*009a*/ 	.short	0x002c


	//----- nvinfo : EIATTR_SW_WAR
	.align		4
.L_27:
        /*009c*/ 	.byte	0x04, 0x36
        /*009e*/ 	.short	(.L_29 - .L_28)
.L_28:
        /*00a0*/ 	.word	0x00000008
.L_29:


//--------------------- .nv.callgraph             --------------------------
	.section	.nv.callgraph,"",@"SHT_CUDA_CALLGRAPH"
	.align	4
	.sectionentsize	8
	.align		4
        /*0000*/ 	.word	0x00000000
	.align		4
        /*0004*/ 	.word	0xffffffff
	.align		4
        /*0008*/ 	.word	0x00000000
	.align		4
        /*000c*/ 	.word	0xfffffffe
	.align		4
        /*0010*/ 	.word	0x00000000
	.align		4
        /*0014*/ 	.word	0xfffffffd
	.align		4
        /*0018*/ 	.word	0x00000000
	.align		4
        /*001c*/ 	.word	0xfffffffc


//--------------------- .text.triton_poi_fused_convolution_leaky_relu_15 --------------------------
	.section	.text.triton_poi_fused_convolution_leaky_relu_15,"ax",@progbits
	.align	128
        .global         triton_poi_fused_convolution_leaky_relu_15
        .type           triton_poi_fused_convolution_leaky_relu_15,@function
        .size           triton_poi_fused_convolution_leaky_relu_15,(.L_x_1 - triton_poi_fused_convolution_leaky_relu_15)
        .other          triton_poi_fused_convolution_leaky_relu_15,@"STO_CUDA_ENTRY STV_DEFAULT"
triton_poi_fused_convolution_leaky_relu_15:
.text.triton_poi_fused_convolution_leaky_relu_15:
[----:B------:R-:W0:Y:S02]  /*0000*/  LDC R1, c[0x0][0x28] ;  /* 0x00000a00ff017b82 */ /* 0x000e240000000800 */
[----:B------:R-:W1:Y:S01]  /*0010*/  S2R R0, SR_TID.X ;  /* 0x0000000000007919 */ /* 0x000e620000002100 */
[----:B------:R-:W2:Y:S01]  /*0020*/  LDC.64 R4, c[0x0][0x220] ;  /* 0x00008800ff047b82 */ /* 0x000ea20000000a00 */
[----:B------:R-:W-:Y:S01]  /*0030*/  IMAD.MOV.U32 R13, RZ, RZ, RZ ;  /* 0x000000ffff0d7224 */ /* 0x000fe200078e00ff */
[----:B------:R-:W-:Y:S01]  /*0040*/  ULDC.64 UR4, c[0x0][0x208] ;  /* 0x0000820000047ab9 */ /* 0x000fe20000000a00 */
[----:B------:R-:W3:Y:S05]  /*0050*/  S2R R11, SR_CTAID.X ;  /* 0x00000000000b7919 */ /* 0x000eea0000002500 */
[----:B------:R-:W4:Y:S01]  /*0060*/  LDC.64 R2, c[0x0][0x210] ;  /* 0x00008400ff027b82 */ /* 0x000f220000000a00 */
[----:B------:R-:W-:Y:S01]  /*0070*/  IMAD.MOV.U32 R10, RZ, RZ, RZ ;  /* 0x000000ffff0a7224 */ /* 0x000fe200078e00ff */
[----:B------:R-:W-:Y:S01]  /*0080*/  ULDC.64 UR6, c[0x0][0x228] ;  /* 0x00008a0000067ab9 */ /* 0x000fe20000000a00 */
[----:B-1----:R-:W-:-:S05]  /*0090*/  LOP3.LUT R0, R0, 0x7f, RZ, 0xc0, !PT ;  /* 0x0000007f00007812 */ /* 0x002fca00078ec0ff */
[----:B---3--:R-:W-:-:S04]  /*00a0*/  IMAD R11, R11, 0x80, R0 ;  /* 0x000000800b0b7824 */ /* 0x008fc800078e0200 */
[C---:B------:R-:W-:Y:S01]  /*00b0*/  IMAD.HI R0, R11.reuse, 0x2aaaaaab, RZ ;  /* 0x2aaaaaab0b007827 */ /* 0x040fe200078e02ff */
[----:B------:R-:W-:-:S03]  /*00c0*/  ISETP.GE.AND P0, PT, R11, 0xc00, PT ;  /* 0x00000c000b00780c */ /* 0x000fc60003f06270 */
[----:B----4-:R-:W-:Y:S01]  /*00d0*/  IMAD.WIDE R2, R11, 0x4, R2 ;  /* 0x000000040b027825 */ /* 0x010fe200078e0202 */
[----:B------:R-:W-:-:S04]  /*00e0*/  SHF.R.U32.HI R7, RZ, 0x1f, R0 ;  /* 0x0000001fff077819 */ /* 0x000fc80000011600 */
[----:B------:R-:W-:Y:S02]  /*00f0*/  LEA.HI.SX32 R0, R0, R7, 0x1e ;  /* 0x0000000700007211 */ /* 0x000fe400078ff2ff */
[----:B------:R-:W1:Y:S02]  /*0100*/  LDC.64 R6, c[0x0][0x218] ;  /* 0x00008600ff067b82 */ /* 0x000e640000000a00 */
[----:B------:R-:W-:-:S04]  /*0110*/  SHF.R.S32.HI R9, RZ, 0x1f, R0 ;  /* 0x0000001fff097819 */ /* 0x000fc80000011400 */
[----:B------:R-:W-:-:S04]  /*0120*/  LEA.HI R9, R9, R0, RZ, 0x5 ;  /* 0x0000000009097211 */ /* 0x000fc800078f28ff */
[----:B------:R-:W-:-:S05]  /*0130*/  LOP3.LUT R9, R9, 0xffffffe0, RZ, 0xc0, !PT ;  /* 0xffffffe009097812 */ /* 0x000fca00078ec0ff */
[----:B------:R-:W-:Y:S02]  /*0140*/  IMAD.IADD R9, R0, 0x1, -R9 ;  /* 0x0000000100097824 */ /* 0x000fe400078e0a09 */
[----:B------:R-:W-:Y:S02]  /*0150*/  IMAD.MOV.U32 R0, RZ, RZ, RZ ;  /* 0x000000ffff007224 */ /* 0x000fe400078e00ff */
[----:B--2---:R-:W-:-:S04]  /*0160*/  IMAD.WIDE R4, R9, 0x4, R4 ;  /* 0x0000000409047825 */ /* 0x004fc800078e0204 */
[----:B------:R-:W2:Y:S04]  /*0170*/  @!P0 LDG.E R0, desc[UR4][R2.64] ;  /* 0x0000000402008981 */ /* 0x000ea8000c1e1900 */
[----:B------:R3:W2:Y:S01]  /*0180*/  @!P0 LDG.E.EL R13, desc[UR4][R4.64] ;  /* 0x00000004040d8981 */ /* 0x0006a2000c2e1900 */
[----:B-1----:R-:W-:-:S05]  /*0190*/  IMAD.WIDE R6, R11, 0x4, R6 ;  /* 0x000000040b067825 */ /* 0x002fca00078e0206 */
[----:B------:R-:W4:Y:S01]  /*01a0*/  @!P0 LDG.E R10, desc[UR4][R6.64] ;  /* 0x00000004060a8981 */ /* 0x000f22000c1e1900 */
[----:B------:R-:W-:Y:S02]  /*01b0*/  SHF.R.S32.HI R12, RZ, 0x1f, R11 ;  /* 0x0000001fff0c7819 */ /* 0x000fe4000001140b */
[----:B------:R-:W-:-:S04]  /*01c0*/  IADD3 R8, P2, R11, UR6, RZ ;  /* 0x000000060b087c10 */ /* 0x000fc8000ff5e0ff */
[----:B------:R-:W-:Y:S01]  /*01d0*/  IADD3.X R9, R12, UR7, RZ, P2, !PT ;  /* 0x000000070c097c10 */ /* 0x000fe200097fe4ff */
[----:B------:R-:W-:Y:S02]  /*01e0*/  ULDC.64 UR6, c[0x0][0x230] ;  /* 0x00008c0000067ab9 */ /* 0x000fe40000000a00 */
[----:B---3--:R-:W-:-:S04]  /*01f0*/  IADD3 R4, P2, R11, UR6, RZ ;  /* 0x000000060b047c10 */ /* 0x008fc8000ff5e0ff */
[----:B------:R-:W-:Y:S02]  /*0200*/  IADD3.X R5, R12, UR7, RZ, P2, !PT ;  /* 0x000000070c057c10 */ /* 0x000fe400097fe4ff */
[----:B--2---:R-:W-:Y:S01]  /*0210*/  FSETP.GT.AND P1, PT, R0, -R13, PT ;  /* 0x8000000d0000720b */ /* 0x004fe20003f24000 */
[----:B------:R-:W-:-:S03]  /*0220*/  FADD R15, R13, R0 ;  /* 0x000000000d0f7221 */ /* 0x000fc60000000000 */
[----:B------:R-:W-:Y:S02]  /*0230*/  SEL R11, RZ, 0x1, !P1 ;  /* 0x00000001ff0b7807 */ /* 0x000fe40004800000 */
[----:B----4-:R-:W-:Y:S01]  /*0240*/  FSETP.GT.AND P3, PT, R13, -R10, PT ;  /* 0x8000000a0d00720b */ /* 0x010fe20003f64000 */
[----:B------:R-:W-:Y:S02]  /*0250*/  FADD R13, R10, R13 ;  /* 0x0000000d0a0d7221 */ /* 0x000fe40000000000 */
[----:B------:R1:W-:Y:S01]  /*0260*/  @!P0 STG.E.U8 desc[UR4][R8.64], R11 ;  /* 0x0000000b08008986 */ /* 0x0003e2000c101104 */
[----:B------:R-:W-:-:S03]  /*0270*/  SEL R17, RZ, 0x1, !P3 ;  /* 0x00000001ff117807 */ /* 0x000fc60005800000 */
[----:B------:R-:W-:-:S05]  /*0280*/  @!P1 FMUL R15, R15, 0.10000000149011611938 ;  /* 0x3dcccccd0f0f9820 */ /* 0x000fca0000400000 */
[----:B------:R1:W-:Y:S01]  /*0290*/  @!P0 STG.E desc[UR4][R2.64], R15 ;  /* 0x0000000f02008986 */ /* 0x0003e2000c101904 */
[----:B------:R-:W-:-:S03]  /*02a0*/  @!P3 FMUL R13, R13, 0.10000000149011611938 ;  /* 0x3dcccccd0d0db820 */ /* 0x000fc60000400000 */
[----:B------:R1:W-:Y:S01]  /*02b0*/  @!P0 STG.E.U8 desc[UR4][R4.64], R17 ;  /* 0x0000001104008986 */ /* 0x0003e2000c101104 */
[----:B------:R-:W-:Y:S05]  /*02c0*/  @P0 EXIT ;  /* 0x000000000000094d */ /* 0x000fea0003800000 */
[----:B------:R-:W-:Y:S01]  /*02d0*/  STG.E desc[UR4][R6.64], R13 ;  /* 0x0000000d06007986 */ /* 0x000fe2000c101904 */
[----:B------:R-:W-:Y:S05]  /*02e0*/  EXIT ;  /* 0x000000000000794d */ /* 0x000fea0003800000 */
.L_x_0:
[----:B------:R-:W-:-:S00]  /*02f0*/  BRA `(.L_x_0) ;  /* 0xfffffffc00fc7947 */ /* 0x000fc0000383ffff */
[----:B------:R-:W-:-:S00]  /*0300*/  NOP ;  /* 0x0000000000007918 */ /* 0x000fc00000000000 */
[----:B------:R-:W-:-:S00]  /*0310*/  NOP ;  /* 0x0000000000007918 */ /* 0x000fc00000000000 */
[----:B------:R-:W-:-:S00]  /*0320*/  NOP ;  /* 0x0000000000007918 */ /* 0x000fc00000000000 */
[----:B------:R-:W-:-:S00]  /*0330*/  NOP ;  /* 0x0000000000007918 */ /* 0x000fc00000000000 */
[----:B------:R-:W-:-:S00]  /*0340*/  NOP ;  /* 0x0000000000007918 */ /* 0x000fc00000000000 */
[----:B------:R-:W-:-:S00]  /*0350*/  NOP ;  /* 0x0000000000007918 */ /* 0x000fc00000000000 */
[----:B------:R-:W-:-:S00]  /*0360*/  NOP ;  /* 0x0000000000007918 */ /* 0x000fc00000000000 */
[----:B------:R-:W-:-:S00]  /*0370*/  NOP ;  /* 0x0000000000007918 */ /* 0x000fc00000000000 */
.L_x_1:


//--------------------- .nv.constant0.triton_poi_fused_convolution_leaky_relu_15 --------------------------
	.section	.nv.constant0.triton_poi_fused_convolution_leaky_relu_15,"a",@progbits
	.sectionflags	@""
	.align	4
.nv.constant0.triton_poi_fused_convolution_leaky_relu_15:
	.zero		572
